	.headerflags	@"EF_CUDA_TEXMODE_UNIFIED EF_CUDA_64BIT_ADDRESS EF_CUDA_ACCELERATORS EF_CUDA_SM90 EF_CUDA_VIRTUAL_SM(EF_CUDA_SM90)"
	.elftype	@"ET_EXEC"


//--------------------- .nv.info                  --------------------------
	.section	.nv.info,"",@"SHT_CUDA_INFO"
	.align	4


	//----- nvinfo : EIATTR_REGCOUNT
	.align		4
        /*0000*/ 	.byte	0x04, 0x2f
        /*0002*/ 	.short	(.L_1 - .L_0)
	.align		4
.L_0:
        /*0004*/ 	.word	index@(triton_poi_fused_cat_48)
        /*0008*/ 	.word	0x00000016


	//----- nvinfo : EIATTR_MIN_STACK_SIZE
	.align		4
.L_1:
        /*000c*/ 	.byte	0x04, 0x12
        /*000e*/ 	.short	(.L_3 - .L_2)
	.align		4
.L_2:
        /*0010*/ 	.word	index@(triton_poi_fused_cat_48)
        /*0014*/ 	.word	0x00000000


	//----- nvinfo : EIATTR_FRAME_SIZE
	.align		4
.L_3:
        /*0018*/ 	.byte	0x04, 0x11
        /*001a*/ 	.short	(.L_5 - .L_4)
	.align		4
.L_4:
        /*001c*/ 	.word	index@(triton_poi_fused_cat_48)
        /*0020*/ 	.word	0x00000000


	//----- nvinfo : EIATTR_MIN_STACK_SIZE
	.align		4
.L_5:
        /*0024*/ 	.byte	0x04, 0x12
        /*0026*/ 	.short	(.L_7 - .L_6)
	.align		4
.L_6:
        /*0028*/ 	.word	index@(triton_poi_fused_cat_48)
        /*002c*/ 	.word	0x00000000
.L_7:


//--------------------- .nv.info.triton_poi_fused_cat_48 --------------------------
	.section	.nv.info.triton_poi_fused_cat_48,"",@"SHT_CUDA_INFO"
	.sectionflags	@""
	.align	4


	//----- nvinfo : EIATTR_CUDA_API_VERSION
	.align		4
        /*0000*/ 	.byte	0x04, 0x37
        /*0002*/ 	.short	(.L_9 - .L_8)
.L_8:
        /*0004*/ 	.word	0x0000007c


	//----- nvinfo : EIATTR_KPARAM_INFO
	.align		4
.L_9:
        /*0008*/ 	.byte	0x04, 0x17
        /*000a*/ 	.short	(.L_11 - .L_10)
.L_10:
        /*000c*/ 	.word	0x00000000
        /*0010*/ 	.short	0x0005
        /*0012*/ 	.short	0x0028
        /*0014*/ 	.byte	0x00, 0xf0, 0x11, 0x00


	//----- nvinfo : EIATTR_KPARAM_INFO
	.align		4
.L_11:
        /*0018*/ 	.byte	0x04, 0x17
        /*001a*/ 	.short	(.L_13 - .L_12)
.L_12:
        /*001c*/ 	.word	0x00000000
        /*0020*/ 	.short	0x0004
        /*0022*/ 	.short	0x0020
        /*0024*/ 	.byte	0x00, 0xf4, 0x21, 0x00


	//----- nvinfo : EIATTR_KPARAM_INFO
	.align		4
.L_13:
        /*0028*/ 	.byte	0x04, 0x17
        /*002a*/ 	.short	(.L_15 - .L_14)
.L_14:
        /*002c*/ 	.word	0x00000000
        /*0030*/ 	.short	0x0003
        /*0032*/ 	.short	0x0018
        /*0034*/ 	.byte	0x00, 0xf4, 0x21, 0x00


	//----- nvinfo : EIATTR_KPARAM_INFO
	.align		4
.L_15:
        /*0038*/ 	.byte	0x04, 0x17
        /*003a*/ 	.short	(.L_17 - .L_16)
.L_16:
        /*003c*/ 	.word	0x00000000
        /*0040*/ 	.short	0x0002
        /*0042*/ 	.short	0x0010
        /*0044*/ 	.byte	0x00, 0xf4, 0x21, 0x00


	//----- nvinfo : EIATTR_KPARAM_INFO
	.align		4
.L_17:
        /*0048*/ 	.byte	0x04, 0x17
        /*004a*/ 	.short	(.L_19 - .L_18)
.L_18:
        /*004c*/ 	.word	0x00000000
        /*0050*/ 	.short	0x0001
        /*0052*/ 	.short	0x0008
        /*0054*/ 	.byte	0x00, 0xf4, 0x21, 0x00


	//----- nvinfo : EIATTR_KPARAM_INFO
	.align		4
.L_19:
        /*0058*/ 	.byte	0x04, 0x17
        /*005a*/ 	.short	(.L_21 - .L_20)
.L_20:
        /*005c*/ 	.word	0x00000000
        /*0060*/ 	.short	0x0000
        /*0062*/ 	.short	0x0000
        /*0064*/ 	.byte	0x00, 0xf4, 0x21, 0x00


	//----- nvinfo : EIATTR_SPARSE_MMA_MASK
	.align		4
.L_21:
        /*0068*/ 	.byte	0x03, 0x50
        /*006a*/ 	.short	0x0000


	//----- nvinfo : EIATTR_MAXREG_COUNT
	.align		4
        /*006c*/ 	.byte	0x03, 0x1b
        /*006e*/ 	.short	0x00ff


	//----- nvinfo : EIATTR_EXIT_INSTR_OFFSETS
	.align		4
        /*0070*/ 	.byte	0x04, 0x1c
        /*0072*/ 	.short	(.L_23 - .L_22)


	//   ....[0]....
.L_22:
        /*0074*/ 	.word	0x000001e0


	//----- nvinfo : EIATTR_REQNTID
	.align		4
.L_23:
        /*0078*/ 	.byte	0x04, 0x10
        /*007a*/ 	.short	(.L_25 - .L_24)
.L_24:
        /*007c*/ 	.word	0x00000080
        /*0080*/ 	.word	0x00000001
        /*0084*/ 	.word	0x00000001


	//----- nvinfo : EIATTR_CBANK_PARAM_SIZE
	.align		4
.L_25:
        /*0088*/ 	.byte	0x03, 0x19
        /*008a*/ 	.short	0x002c


	//----- nvinfo : EIATTR_PARAM_CBANK
	.align		4
        /*008c*/ 	.byte	0x04, 0x0a
        /*008e*/ 	.short	(.L_27 - .L_26)
	.align		4
.L_26:
        /*0090*/ 	.word	index@(.nv.constant0.triton_poi_fused_cat_48)
        /*0094*/ 	.short	0x0210
        /*0096*/ 	.short	0x002c


	//----- nvinfo : EIATTR_SW_WAR
	.align		4
.L_27:
        /*0098*/ 	.byte	0x04, 0x36
        /*009a*/ 	.short	(.L_29 - .L_28)
.L_28:
        /*009c*/ 	.word	0x00000008
.L_29:


//--------------------- .nv.callgraph             --------------------------
	.section	.nv.callgraph,"",@"SHT_CUDA_CALLGRAPH"
	.align	4
	.sectionentsize	8
	.align		4
        /*0000*/ 	.word	0x00000000
	.align		4
        /*0004*/ 	.word	0xffffffff
	.align		4
        /*0008*/ 	.word	0x00000000
	.align		4
        /*000c*/ 	.word	0xfffffffe
	.align		4
        /*0010*/ 	.word	0x00000000
	.align		4
        /*0014*/ 	.word	0xfffffffd
	.align		4
        /*0018*/ 	.word	0x00000000
	.align		4
        /*001c*/ 	.word	0xfffffffc


//--------------------- .text.triton_poi_fused_cat_48 --------------------------
	.section	.text.triton_poi_fused_cat_48,"ax",@progbits
	.align	128
        .global         triton_poi_fused_cat_48
        .type           triton_poi_fused_cat_48,@function
        .size           triton_poi_fused_cat_48,(.L_x_1 - triton_poi_fused_cat_48)
        .other          triton_poi_fused_cat_48,@"STO_CUDA_ENTRY STV_DEFAULT"
triton_poi_fused_cat_48:
.text.triton_poi_fused_cat_48:
[----:B------:R-:W-:Y:S01]  /*0000*/  LDC R1, c[0x0][0x28] ;  /* 0x00000a00ff017b82 */ /* 0x000fe20000000800 */
[----:B------:R-:W1:Y:S07]  /*0010*/  S2R R0, SR_TID.X ;  /* 0x0000000000007919 */ /* 0x000e6e0000002100 */
[----:B------:R-:W2:Y:S01]  /*0020*/  LDC.64 R2, c[0x0][0x210] ;  /* 0x00008400ff027b82 */ /* 0x000ea20000000a00 */
[----:B------:R-:W-:Y:S01]  /*0030*/  ULDC.64 UR4, c[0x0][0x208] ;  /* 0x0000820000047ab9 */ /* 0x000fe20000000a00 */
[----:B------:R-:W3:Y:S06]  /*0040*/  S2R R13, SR_CTAID.X ;  /* 0x00000000000d7919 */ /* 0x000eec0000002500 */
[----:B------:R-:W4:Y:S08]  /*0050*/  LDC.64 R6, c[0x0][0x218] ;  /* 0x00008600ff067b82 */ /* 0x000f300000000a00 */
[----:B------:R-:W5:Y:S08]  /*0060*/  LDC.64 R8, c[0x0][0x220] ;  /* 0x00008800ff087b82 */ /* 0x000f700000000a00 */
[----:B------:R-:W4:Y:S01]  /*0070*/  LDC.64 R10, c[0x0][0x228] ;  /* 0x00008a00ff0a7b82 */ /* 0x000f220000000a00 */
[----:B-1----:R-:W-:-:S04]  /*0080*/  SHF.L.U32 R0, R0, 0x1, RZ ;  /* 0x0000000100007819 */ /* 0x002fc800000006ff */
[----:B------:R-:W-:-:S04]  /*0090*/  LOP3.LUT R0, R0, 0xfe, RZ, 0xc0, !PT ;  /* 0x000000fe00007812 */ /* 0x000fc800078ec0ff */
[----:B---3--:R-:W-:-:S05]  /*00a0*/  LEA R13, R13, R0, 0x8 ;  /* 0x000000000d0d7211 */ /* 0x008fca00078e40ff */
[----:B--2---:R-:W-:-:S06]  /*00b0*/  IMAD.WIDE R2, R13, 0x4, R2 ;  /* 0x000000040d027825 */ /* 0x004fcc00078e0202 */
[----:B------:R-:W2:Y:S01]  /*00c0*/  LDG.E.64 R2, desc[UR4][R2.64] ;  /* 0x0000000402027981 */ /* 0x000ea2000c1e1b00 */
[----:B------:R-:W-:-:S05]  /*00d0*/  IMAD.HI R0, R13, 0x2aaaaaab, RZ ;  /* 0x2aaaaaab0d007827 */ /* 0x000fca00078e02ff */
[----:B------:R-:W-:-:S04]  /*00e0*/  SHF.R.U32.HI R5, RZ, 0x1f, R0 ;  /* 0x0000001fff057819 */ /* 0x000fc80000011600 */
[----:B------:R-:W-:Y:S02]  /*00f0*/  LEA.HI.SX32 R0, R0, R5, 0x15 ;  /* 0x0000000500007211 */ /* 0x000fe400078faaff */
[----:B------:R-:W1:Y:S03]  /*0100*/  LDC.64 R4, c[0x0][0x230] ;  /* 0x00008c00ff047b82 */ /* 0x000e660000000a00 */
[----:B------:R-:W-:-:S04]  /*0110*/  IMAD R13, R0, -0x3000, R13 ;  /* 0xffffd000000d7824 */ /* 0x000fc800078e020d */
[----:B------:R-:W-:-:S04]  /*0120*/  IMAD R13, R0, 0x42000, R13 ;  /* 0x00042000000d7824 */ /* 0x000fc800078e020d */
[----:B------:R-:W-:Y:S02]  /*0130*/  IMAD R15, R0, 0x3000, R13 ;  /* 0x00003000000f7824 */ /* 0x000fe400078e020d */
[----:B----4-:R-:W-:-:S04]  /*0140*/  IMAD.WIDE R6, R13, 0x4, R6 ;  /* 0x000000040d067825 */ /* 0x010fc800078e0206 */
[----:B------:R-:W-:Y:S02]  /*0150*/  IMAD R17, R0, 0x3000, R15 ;  /* 0x0000300000117824 */ /* 0x000fe400078e020f */
[----:B-----5:R-:W-:-:S04]  /*0160*/  IMAD.WIDE R8, R15, 0x4, R8 ;  /* 0x000000040f087825 */ /* 0x020fc800078e0208 */
[----:B------:R-:W-:Y:S02]  /*0170*/  IMAD R19, R0, 0x3000, R17 ;  /* 0x0000300000137824 */ /* 0x000fe400078e0211 */
[----:B0-----:R-:W-:-:S04]  /*0180*/  IMAD.WIDE R10, R17, 0x4, R10 ;  /* 0x00000004110a7825 */ /* 0x001fc800078e020a */
[----:B-1----:R-:W-:Y:S01]  /*0190*/  IMAD.WIDE R4, R19, 0x4, R4 ;  /* 0x0000000413047825 */ /* 0x002fe200078e0204 */
[----:B--2---:R-:W-:Y:S04]  /*01a0*/  STG.E.64 desc[UR4][R6.64], R2 ;  /* 0x0000000206007986 */ /* 0x004fe8000c101b04 */
[----:B------:R-:W-:Y:S04]  /*01b0*/  STG.E.64 desc[UR4][R8.64], R2 ;  /* 0x0000000208007986 */ /* 0x000fe8000c101b04 */
[----:B------:R-:W-:Y:S04]  /*01c0*/  STG.E.64 desc[UR4][R10.64], R2 ;  /* 0x000000020a007986 */ /* 0x000fe8000c101b04 */
[----:B------:R-:W-:Y:S01]  /*01d0*/  STG.E.64 desc[UR4][R4.64], R2 ;  /* 0x0000000204007986 */ /* 0x000fe2000c101b04 */
[----:B------:R-:W-:Y:S05]  /*01e0*/  EXIT ;  /* 0x000000000000794d */ /* 0x000fea0003800000 */
.L_x_0:
[----:B------:R-:W-:-:S00]  /*01f0*/  BRA `(.L_x_0) ;  /* 0xfffffffc00fc7947 */ /* 0x000fc0000383ffff */
[----:B------:R-:W-:-:S00]  /*0200*/  NOP ;  /* 0x0000000000007918 */ /* 0x000fc00000000000 */
[----:B------:R-:W-:-:S00]  /*0210*/  NOP ;  /* 0x0000000000007918 */ /* 0x000fc00000000000 */
[----:B------:R-:W-:-:S00]  /*0220*/  NOP ;  /* 0x0000000000007918 */ /* 0x000fc00000000000 */
[----:B------:R-:W-:-:S00]  /*0230*/  NOP ;  /* 0x0000000000007918 */ /* 0x000fc00000000000 */
[----:B------:R-:W-:-:S00]  /*0240*/  NOP ;  /* 0x0000000000007918 */ /* 0x000fc00000000000 */
[----:B------:R-:W-:-:S00]  /*0250*/  NOP ;  /* 0x0000000000007918 */ /* 0x000fc00000000000 */
[----:B------:R-:W-:-:S00]  /*0260*/  NOP ;  /* 0x0000000000007918 */ /* 0x000fc00000000000 */
[----:B------:R-:W-:-:S00]  /*0270*/  NOP ;  /* 0x0000000000007918 */ /* 0x000fc00000000000 */
.L_x_1:


//--------------------- .nv.constant0.triton_poi_fused_cat_48 --------------------------
	.section	.nv.constant0.triton_poi_fused_cat_48,"a",@progbits
	.sectionflags	@""
	.align	4
.nv.constant0.triton_poi_fused_cat_48:
	.zero		572
